//
// Generated by NVIDIA NVVM Compiler
//
// Compiler Build ID: CL-36424714
// Cuda compilation tools, release 13.0, V13.0.88
// Based on NVVM 20.0.0
//

.version 9.0
.target sm_100
.address_size 64

	// .globl	_Z15transposeKernelPKfPfii

.visible .entry _Z15transposeKernelPKfPfii(
	.param .u64 .ptr .align 1 _Z15transposeKernelPKfPfii_param_0,
	.param .u64 .ptr .align 1 _Z15transposeKernelPKfPfii_param_1,
	.param .u32 _Z15transposeKernelPKfPfii_param_2,
	.param .u32 _Z15transposeKernelPKfPfii_param_3
)
{
	.reg .pred 	%p<4>;
	.reg .b32 	%r<13>;
	.reg .b32 	%f<2>;
	.reg .b64 	%rd<9>;

	ld.param.u64 	%rd1, [_Z15transposeKernelPKfPfii_param_0];
	ld.param.u64 	%rd2, [_Z15transposeKernelPKfPfii_param_1];
	ld.param.u32 	%r3, [_Z15transposeKernelPKfPfii_param_2];
	ld.param.u32 	%r4, [_Z15transposeKernelPKfPfii_param_3];
	mov.u32 	%r5, %ctaid.y;
	mov.u32 	%r6, %ntid.y;
	mov.u32 	%r7, %tid.y;
	mad.lo.s32 	%r1, %r5, %r6, %r7;
	mov.u32 	%r8, %ctaid.x;
	mov.u32 	%r9, %ntid.x;
	mov.u32 	%r10, %tid.x;
	mad.lo.s32 	%r2, %r8, %r9, %r10;
	setp.ge.s32 	%p1, %r1, %r3;
	setp.ge.s32 	%p2, %r2, %r4;
	or.pred  	%p3, %p1, %p2;
	@%p3 bra 	$L__BB0_2;
	cvta.to.global.u64 	%rd3, %rd1;
	cvta.to.global.u64 	%rd4, %rd2;
	mad.lo.s32 	%r11, %r4, %r1, %r2;
	mul.wide.s32 	%rd5, %r11, 4;
	add.s64 	%rd6, %rd3, %rd5;
	ld.global.f32 	%f1, [%rd6];
	mad.lo.s32 	%r12, %r3, %r2, %r1;
	mul.wide.s32 	%rd7, %r12, 4;
	add.s64 	%rd8, %rd4, %rd7;
	st.global.f32 	[%rd8], %f1;
$L__BB0_2:
	ret;

}


// ===== COMPILED SASS (sm_100) =====

	.target	sm_100

	.elftype	@"ET_EXEC"


//--------------------- .note.nv.tkinfo           --------------------------
	.section	.note.nv.tkinfo,"",@"SHT_NOTE"
	.sectionflags	@"SHF_NOTE_NV_TKINFO"
	.tkinfo
        /*0018*/ 	.word	0x00000002
        /*0030*/ 	.string	""
        /*0030*/ 	.string	"ptxas"
        /*0030*/ 	.string	"Cuda compilation tools, release 13.0, V13.0.88"
        /*0030*/ 	.string	"Build cuda_13.0.r13.0/compiler.36424714_0"
        /*0030*/ 	.string	"-arch sm_100 -m 64 "



//--------------------- .note.nv.cuinfo           --------------------------
	.section	.note.nv.cuinfo,"",@"SHT_NOTE"
	.sectionflags	@"SHF_NOTE_NV_CUINFO"
        /*0018*/ 	.short	0x0002
        /*001a*/ 	.short	0x0064
        /*001c*/ 	.short	0x0082
	.zero		2


//--------------------- .nv.info                  --------------------------
	.section	.nv.info,"",@"SHT_CUDA_INFO"
	.align	4


	//----- nvinfo : EIATTR_REGCOUNT
	.align		4
        /*0000*/ 	.byte	0x04, 0x2f
        /*0002*/ 	.short	(.L_1 - .L_0)
	.align		4
.L_0:
        /*0004*/ 	.word	index@(_Z15transposeKernelPKfPfii)
        /*0008*/ 	.word	0x0000000a


	//----- nvinfo : EIATTR_FRAME_SIZE
	.align		4
.L_1:
        /*000c*/ 	.byte	0x04, 0x11
        /*000e*/ 	.short	(.L_3 - .L_2)
	.align		4
.L_2:
        /*0010*/ 	.word	index@(_Z15transposeKernelPKfPfii)
        /*0014*/ 	.word	0x00000000


	//----- nvinfo : EIATTR_MIN_STACK_SIZE
	.align		4
.L_3:
        /*0018*/ 	.byte	0x04, 0x12
        /*001a*/ 	.short	(.L_5 - .L_4)
	.align		4
.L_4:
        /*001c*/ 	.word	index@(_Z15transposeKernelPKfPfii)
        /*0020*/ 	.word	0x00000000
.L_5:


//--------------------- .nv.compat                --------------------------
	.section	.nv.compat,"",@"SHT_CUDA_COMPAT_INFO"
	.align	4
        /*0000*/ 	.byte	0x02, 0x09, 0x00, 0x00, 0x02, 0x02, 0x01, 0x00, 0x02, 0x05, 0x05, 0x00, 0x03, 0x07, 0x01, 0x01
        /*0010*/ 	.byte	0x02, 0x03, 0x00, 0x00, 0x02, 0x06, 0x01, 0x00, 0x04, 0x0b, 0x08, 0x00, 0x09, 0x00, 0x00, 0x00
        /*0020*/ 	.byte	0x00, 0x00, 0x00, 0x00


//--------------------- .nv.info._Z15transposeKernelPKfPfii --------------------------
	.section	.nv.info._Z15transposeKernelPKfPfii,"",@"SHT_CUDA_INFO"
	.sectionflags	@""
	.align	4


	//----- nvinfo : EIATTR_CUDA_API_VERSION
	.align		4
        /*0000*/ 	.byte	0x04, 0x37
        /*0002*/ 	.short	(.L_7 - .L_6)
.L_6:
        /*0004*/ 	.word	0x00000082


	//----- nvinfo : EIATTR_KPARAM_INFO
	.align		4
.L_7:
        /*0008*/ 	.byte	0x04, 0x17
        /*000a*/ 	.short	(.L_9 - .L_8)
.L_8:
        /*000c*/ 	.word	0x00000000
        /*0010*/ 	.short	0x0003
        /*0012*/ 	.short	0x0014
        /*0014*/ 	.byte	0x00, 0xf0, 0x11, 0x00


	//----- nvinfo : EIATTR_KPARAM_INFO
	.align		4
.L_9:
        /*0018*/ 	.byte	0x04, 0x17
        /*001a*/ 	.short	(.L_11 - .L_10)
.L_10:
        /*001c*/ 	.word	0x00000000
        /*0020*/ 	.short	0x0002
        /*0022*/ 	.short	0x0010
        /*0024*/ 	.byte	0x00, 0xf0, 0x11, 0x00


	//----- nvinfo : EIATTR_KPARAM_INFO
	.align		4
.L_11:
        /*0028*/ 	.byte	0x04, 0x17
        /*002a*/ 	.short	(.L_13 - .L_12)
.L_12:
        /*002c*/ 	.word	0x00000000
        /*0030*/ 	.short	0x0001
        /*0032*/ 	.short	0x0008
        /*0034*/ 	.byte	0x00, 0xf5, 0x21, 0x00


	//----- nvinfo : EIATTR_KPARAM_INFO
	.align		4
.L_13:
        /*0038*/ 	.byte	0x04, 0x17
        /*003a*/ 	.short	(.L_15 - .L_14)
.L_14:
        /*003c*/ 	.word	0x00000000
        /*0040*/ 	.short	0x0000
        /*0042*/ 	.short	0x0000
        /*0044*/ 	.byte	0x00, 0xf5, 0x21, 0x00


	//----- nvinfo : EIATTR_SPARSE_MMA_MASK
	.align		4
.L_15:
        /*0048*/ 	.byte	0x03, 0x50
        /*004a*/ 	.short	0x0000


	//----- nvinfo : EIATTR_MAXREG_COUNT
	.align		4
        /*004c*/ 	.byte	0x03, 0x1b
        /*004e*/ 	.short	0x00ff


	//----- nvinfo : EIATTR_MERCURY_ISA_VERSION
	.align		4
        /*0050*/ 	.byte	0x03, 0x5f
        /*0052*/ 	.short	0x0101


	//----- nvinfo : EIATTR_VRC_CTA_INIT_COUNT
	.align		4
        /*0054*/ 	.byte	0x02, 0x4a
	.zero		1
	.zero		1


	//----- nvinfo : EIATTR_EXIT_INSTR_OFFSETS
	.align		4
        /*0058*/ 	.byte	0x04, 0x1c
        /*005a*/ 	.short	(.L_17 - .L_16)


	//   ....[0]....
.L_16:
        /*005c*/ 	.word	0x000000c0


	//   ....[1]....
        /*0060*/ 	.word	0x00000160


	//----- nvinfo : EIATTR_CBANK_PARAM_SIZE
	.align		4
.L_17:
        /*0064*/ 	.byte	0x03, 0x19
        /*0066*/ 	.short	0x0018


	//----- nvinfo : EIATTR_PARAM_CBANK
	.align		4
        /*0068*/ 	.byte	0x04, 0x0a
        /*006a*/ 	.short	(.L_19 - .L_18)
	.align		4
.L_18:
        /*006c*/ 	.word	index@(.nv.constant0._Z15transposeKernelPKfPfii)
        /*0070*/ 	.short	0x0380
        /*0072*/ 	.short	0x0018


	//----- nvinfo : EIATTR_SW_WAR
	.align		4
.L_19:
        /*0074*/ 	.byte	0x04, 0x36
        /*0076*/ 	.short	(.L_21 - .L_20)
.L_20:
        /*0078*/ 	.word	0x00000008
.L_21:


//--------------------- .nv.callgraph             --------------------------
	.section	.nv.callgraph,"",@"SHT_CUDA_CALLGRAPH"
	.align	4
	.sectionentsize	8
	.align		4
        /*0000*/ 	.word	0x00000000
	.align		4
        /*0004*/ 	.word	0xffffffff
	.align		4
        /*0008*/ 	.word	0x00000000
	.align		4
        /*000c*/ 	.word	0xfffffffe
	.align		4
        /*0010*/ 	.word	0x00000000
	.align		4
        /*0014*/ 	.word	0xfffffffd
	.align		4
        /*0018*/ 	.word	0x00000000
	.align		4
        /*001c*/ 	.word	0xfffffffc


//--------------------- .text._Z15transposeKernelPKfPfii --------------------------
	.section	.text._Z15transposeKernelPKfPfii,"ax",@progbits
	.align	128
        .global         _Z15transposeKernelPKfPfii
        .type           _Z15transposeKernelPKfPfii,@function
        .size           _Z15transposeKernelPKfPfii,(.L_x_1 - _Z15transposeKernelPKfPfii)
        .other          _Z15transposeKernelPKfPfii,@"STO_CUDA_ENTRY STV_DEFAULT"
_Z15transposeKernelPKfPfii:
.text._Z15transposeKernelPKfPfii:
[----:B------:R-:W-:Y:S01]  /*0000*/  LDC R1, c[0x0][0x37c] ;  /* 0x0000df00ff017b82 */ /* 0x000fe20000000800 */
[----:B------:R-:W0:Y:S07]  /*0010*/  S2R R2, SR_TID.X ;  /* 0x0000000000027919 */ /* 0x000e2e0000002100 */
[----:B------:R-:W1:Y:S01]  /*0020*/  LDC R0, c[0x0][0x364] ;  /* 0x0000d900ff007b82 */ /* 0x000e620000000800 */
[----:B------:R-:W2:Y:S01]  /*0030*/  LDCU.64 UR6, c[0x0][0x390] ;  /* 0x00007200ff0677ac */ /* 0x000ea20008000a00 */
[----:B------:R-:W1:Y:S06]  /*0040*/  S2R R3, SR_TID.Y ;  /* 0x0000000000037919 */ /* 0x000e6c0000002200 */
[----:B------:R-:W0:Y:S08]  /*0050*/  S2UR UR5, SR_CTAID.X ;  /* 0x00000000000579c3 */ /* 0x000e300000002500 */
[----:B------:R-:W0:Y:S08]  /*0060*/  LDC R7, c[0x0][0x360] ;  /* 0x0000d800ff077b82 */ /* 0x000e300000000800 */
[----:B------:R-:W1:Y:S01]  /*0070*/  S2UR UR4, SR_CTAID.Y ;  /* 0x00000000000479c3 */ /* 0x000e620000002600 */
[----:B0-----:R-:W-:-:S05]  /*0080*/  IMAD R7, R7, UR5, R2 ;  /* 0x0000000507077c24 */ /* 0x001fca000f8e0202 */
[----:B--2---:R-:W-:Y:S01]  /*0090*/  ISETP.GE.AND P0, PT, R7, UR7, PT ;  /* 0x0000000707007c0c */ /* 0x004fe2000bf06270 */
[----:B-1----:R-:W-:-:S05]  /*00a0*/  IMAD R0, R0, UR4, R3 ;  /* 0x0000000400007c24 */ /* 0x002fca000f8e0203 */
[----:B------:R-:W-:-:S13]  /*00b0*/  ISETP.GE.OR P0, PT, R0, UR6, P0 ;  /* 0x0000000600007c0c */ /* 0x000fda0008706670 */
[----:B------:R-:W-:Y:S05]  /*00c0*/  @P0 EXIT ;  /* 0x000000000000094d */ /* 0x000fea0003800000 */
[----:B------:R-:W0:Y:S01]  /*00d0*/  LDC.64 R2, c[0x0][0x380] ;  /* 0x0000e000ff027b82 */ /* 0x000e220000000a00 */
[----:B------:R-:W1:Y:S01]  /*00e0*/  LDCU.64 UR4, c[0x0][0x358] ;  /* 0x00006b00ff0477ac */ /* 0x000e620008000a00 */
[----:B------:R-:W-:-:S04]  /*00f0*/  IMAD R5, R0, UR7, R7 ;  /* 0x0000000700057c24 */ /* 0x000fc8000f8e0207 */
[----:B0-----:R-:W-:Y:S02]  /*0100*/  IMAD.WIDE R2, R5, 0x4, R2 ;  /* 0x0000000405027825 */ /* 0x001fe400078e0202 */
[----:B------:R-:W0:Y:S04]  /*0110*/  LDC.64 R4, c[0x0][0x388] ;  /* 0x0000e200ff047b82 */ /* 0x000e280000000a00 */
[----:B-1----:R-:W2:Y:S01]  /*0120*/  LDG.E R3, desc[UR4][R2.64] ;  /* 0x0000000402037981 */ /* 0x002ea2000c1e1900 */
[----:B------:R-:W-:-:S04]  /*0130*/  IMAD R7, R7, UR6, R0 ;  /* 0x0000000607077c24 */ /* 0x000fc8000f8e0200 */
[----:B0-----:R-:W-:-:S05]  /*0140*/  IMAD.WIDE R4, R7, 0x4, R4 ;  /* 0x0000000407047825 */ /* 0x001fca00078e0204 */
[----:B--2---:R-:W-:Y:S01]  /*0150*/  STG.E desc[UR4][R4.64], R3 ;  /* 0x0000000304007986 */ /* 0x004fe2000c101904 */
[----:B------:R-:W-:Y:S05]  /*0160*/  EXIT ;  /* 0x000000000000794d */ /* 0x000fea0003800000 */
.L_x_0:
[----:B------:R-:W-:-:S00]  /*0170*/  BRA `(.L_x_0) ;  /* 0xfffffffc00fc7947 */ /* 0x000fc0000383ffff */
[----:B------:R-:W-:-:S00]  /*0180*/  NOP ;  /* 0x0000000000007918 */ /* 0x000fc00000000000 */
[----:B------:R-:W-:-:S00]  /*0190*/  NOP ;  /* 0x0000000000007918 */ /* 0x000fc00000000000 */
[----:B------:R-:W-:-:S00]  /*01a0*/  NOP ;  /* 0x0000000000007918 */ /* 0x000fc00000000000 */
[----:B------:R-:W-:-:S00]  /*01b0*/  NOP ;  /* 0x0000000000007918 */ /* 0x000fc00000000000 */
[----:B------:R-:W-:-:S00]  /*01c0*/  NOP ;  /* 0x0000000000007918 */ /* 0x000fc00000000000 */
[----:B------:R-:W-:-:S00]  /*01d0*/  NOP ;  /* 0x0000000000007918 */ /* 0x000fc00000000000 */
[----:B------:R-:W-:-:S00]  /*01e0*/  NOP ;  /* 0x0000000000007918 */ /* 0x000fc00000000000 */
[----:B------:R-:W-:-:S00]  /*01f0*/  NOP ;  /* 0x0000000000007918 */ /* 0x000fc00000000000 */
.L_x_1:


//--------------------- .nv.shared.reserved.0     --------------------------
	.section	.nv.shared.reserved.0,"aw",@nobits
	.weak		__nv_reservedSMEM_offset_0_alias
	.size		__nv_reservedSMEM_offset_0_alias, 0, 64
	.other		__nv_reservedSMEM_offset_0_alias,@"STO_CUDA_RESERVED_SHARED STV_DEFAULT"
__nv_reservedSMEM_offset_0_alias:
	.zero		0
	.zero		64


//--------------------- .nv.constant0._Z15transposeKernelPKfPfii --------------------------
	.section	.nv.constant0._Z15transposeKernelPKfPfii,"a",@progbits
	.sectionflags	@""
	.align	4
.nv.constant0._Z15transposeKernelPKfPfii:
	.zero		920


//--------------------- SYMBOLS --------------------------

	.type		.nv.reservedSmem.offset0,@object
	.size		.nv.reservedSmem.offset0,0x4
